	.headerflags	@"EF_CUDA_TEXMODE_UNIFIED EF_CUDA_64BIT_ADDRESS EF_CUDA_ACCELERATORS EF_CUDA_SM90 EF_CUDA_VIRTUAL_SM(EF_CUDA_SM90)"
	.elftype	@"ET_EXEC"


//--------------------- .nv.info                  --------------------------
	.section	.nv.info,"",@"SHT_CUDA_INFO"
	.align	4


	//----- nvinfo : EIATTR_REGCOUNT
	.align		4
        /*0000*/ 	.byte	0x04, 0x2f
        /*0002*/ 	.short	(.L_2 - .L_1)
	.align		4
.L_1:
        /*0004*/ 	.word	index@(triton_per_fused_convolution_native_layer_norm_relu_3)
        /*0008*/ 	.word	0x00000014


	//----- nvinfo : EIATTR_MIN_STACK_SIZE
	.align		4
.L_2:
        /*000c*/ 	.byte	0x04, 0x12
        /*000e*/ 	.short	(.L_4 - .L_3)
	.align		4
.L_3:
        /*0010*/ 	.word	index@(triton_per_fused_convolution_native_layer_norm_relu_3)
        /*0014*/ 	.word	0x00000000


	//----- nvinfo : EIATTR_FRAME_SIZE
	.align		4
.L_4:
        /*0018*/ 	.byte	0x04, 0x11
        /*001a*/ 	.short	(.L_6 - .L_5)
	.align		4
.L_5:
        /*001c*/ 	.word	index@(triton_per_fused_convolution_native_layer_norm_relu_3)
        /*0020*/ 	.word	0x00000000


	//----- nvinfo : EIATTR_MIN_STACK_SIZE
	.align		4
.L_6:
        /*0024*/ 	.byte	0x04, 0x12
        /*0026*/ 	.short	(.L_8 - .L_7)
	.align		4
.L_7:
        /*0028*/ 	.word	index@(triton_per_fused_convolution_native_layer_norm_relu_3)
        /*002c*/ 	.word	0x00000000
.L_8:


//--------------------- .nv.info.triton_per_fused_convolution_native_layer_norm_relu_3 --------------------------
	.section	.nv.info.triton_per_fused_convolution_native_layer_norm_relu_3,"",@"SHT_CUDA_INFO"
	.sectionflags	@""
	.align	4


	//----- nvinfo : EIATTR_CUDA_API_VERSION
	.align		4
        /*0000*/ 	.byte	0x04, 0x37
        /*0002*/ 	.short	(.L_10 - .L_9)
.L_9:
        /*0004*/ 	.word	0x0000007c


	//----- nvinfo : EIATTR_KPARAM_INFO
	.align		4
.L_10:
        /*0008*/ 	.byte	0x04, 0x17
        /*000a*/ 	.short	(.L_12 - .L_11)
.L_11:
        /*000c*/ 	.word	0x00000000
        /*0010*/ 	.short	0x0006
        /*0012*/ 	.short	0x002c
        /*0014*/ 	.byte	0x00, 0xf0, 0x11, 0x00


	//----- nvinfo : EIATTR_KPARAM_INFO
	.align		4
.L_12:
        /*0018*/ 	.byte	0x04, 0x17
        /*001a*/ 	.short	(.L_14 - .L_13)
.L_13:
        /*001c*/ 	.word	0x00000000
        /*0020*/ 	.short	0x0005
        /*0022*/ 	.short	0x0028
        /*0024*/ 	.byte	0x00, 0xf0, 0x11, 0x00


	//----- nvinfo : EIATTR_KPARAM_INFO
	.align		4
.L_14:
        /*0028*/ 	.byte	0x04, 0x17
        /*002a*/ 	.short	(.L_16 - .L_15)
.L_15:
        /*002c*/ 	.word	0x00000000
        /*0030*/ 	.short	0x0004
        /*0032*/ 	.short	0x0020
        /*0034*/ 	.byte	0x00, 0xf4, 0x21, 0x00


	//----- nvinfo : EIATTR_KPARAM_INFO
	.align		4
.L_16:
        /*0038*/ 	.byte	0x04, 0x17
        /*003a*/ 	.short	(.L_18 - .L_17)
.L_17:
        /*003c*/ 	.word	0x00000000
        /*0040*/ 	.short	0x0003
        /*0042*/ 	.short	0x0018
        /*0044*/ 	.byte	0x00, 0xf4, 0x21, 0x00


	//----- nvinfo : EIATTR_KPARAM_INFO
	.align		4
.L_18:
        /*0048*/ 	.byte	0x04, 0x17
        /*004a*/ 	.short	(.L_20 - .L_19)
.L_19:
        /*004c*/ 	.word	0x00000000
        /*0050*/ 	.short	0x0002
        /*0052*/ 	.short	0x0010
        /*0054*/ 	.byte	0x00, 0xf4, 0x21, 0x00


	//----- nvinfo : EIATTR_KPARAM_INFO
	.align		4
.L_20:
        /*0058*/ 	.byte	0x04, 0x17
        /*005a*/ 	.short	(.L_22 - .L_21)
.L_21:
        /*005c*/ 	.word	0x00000000
        /*0060*/ 	.short	0x0001
        /*0062*/ 	.short	0x0008
        /*0064*/ 	.byte	0x00, 0xf4, 0x21, 0x00


	//----- nvinfo : EIATTR_KPARAM_INFO
	.align		4
.L_22:
        /*0068*/ 	.byte	0x04, 0x17
        /*006a*/ 	.short	(.L_24 - .L_23)
.L_23:
        /*006c*/ 	.word	0x00000000
        /*0070*/ 	.short	0x0000
        /*0072*/ 	.short	0x0000
        /*0074*/ 	.byte	0x00, 0xf4, 0x21, 0x00


	//----- nvinfo : EIATTR_SPARSE_MMA_MASK
	.align		4
.L_24:
        /*0078*/ 	.byte	0x03, 0x50
        /*007a*/ 	.short	0x0000


	//----- nvinfo : EIATTR_MAXREG_COUNT
	.align		4
        /*007c*/ 	.byte	0x03, 0x1b
        /*007e*/ 	.short	0x00ff


	//----- nvinfo : EIATTR_COOP_GROUP_MASK_REGIDS
	.align		4
        /*0080*/ 	.byte	0x04, 0x29
        /*0082*/ 	.short	(.L_26 - .L_25)


	//   ....[0]....
.L_25:
        /*0084*/ 	.word	0xffffffff


	//   ....[1]....
        /*0088*/ 	.word	0xffffffff


	//   ....[2]....
        /*008c*/ 	.word	0xffffffff


	//   ....[3]....
        /*0090*/ 	.word	0xffffffff


	//   ....[4]....
        /*0094*/ 	.word	0xffffffff


	//   ....[5]....
        /*0098*/ 	.word	0xffffffff


	//----- nvinfo : EIATTR_COOP_GROUP_INSTR_OFFSETS
	.align		4
.L_26:
        /*009c*/ 	.byte	0x04, 0x28
        /*009e*/ 	.short	(.L_28 - .L_27)


	//   ....[0]....
.L_27:
        /*00a0*/ 	.word	0x00000170


	//   ....[1]....
        /*00a4*/ 	.word	0x00000190


	//   ....[2]....
        /*00a8*/ 	.word	0x000001b0


	//   ....[3]....
        /*00ac*/ 	.word	0x00000200


	//   ....[4]....
        /*00b0*/ 	.word	0x00000220


	//   ....[5]....
        /*00b4*/ 	.word	0x00000240


	//----- nvinfo : EIATTR_EXIT_INSTR_OFFSETS
	.align		4
.L_28:
        /*00b8*/ 	.byte	0x04, 0x1c
        /*00ba*/ 	.short	(.L_30 - .L_29)


	//   ....[0]....
.L_29:
        /*00bc*/ 	.word	0x00000320


	//   ....[1]....
        /*00c0*/ 	.word	0x00000340


	//----- nvinfo : EIATTR_REQNTID
	.align		4
.L_30:
        /*00c4*/ 	.byte	0x04, 0x10
        /*00c6*/ 	.short	(.L_32 - .L_31)
.L_31:
        /*00c8*/ 	.word	0x00000040
        /*00cc*/ 	.word	0x00000001
        /*00d0*/ 	.word	0x00000001


	//----- nvinfo : EIATTR_CBANK_PARAM_SIZE
	.align		4
.L_32:
        /*00d4*/ 	.byte	0x03, 0x19
        /*00d6*/ 	.short	0x0030


	//----- nvinfo : EIATTR_PARAM_CBANK
	.align		4
        /*00d8*/ 	.byte	0x04, 0x0a
        /*00da*/ 	.short	(.L_34 - .L_33)
	.align		4
.L_33:
        /*00dc*/ 	.word	index@(.nv.constant0.triton_per_fused_convolution_native_layer_norm_relu_3)
        /*00e0*/ 	.short	0x0210
        /*00e2*/ 	.short	0x0030


	//----- nvinfo : EIATTR_SW_WAR
	.align		4
.L_34:
        /*00e4*/ 	.byte	0x04, 0x36
        /*00e6*/ 	.short	(.L_36 - .L_35)
.L_35:
        /*00e8*/ 	.word	0x00000008
.L_36:


//--------------------- .nv.callgraph             --------------------------
	.section	.nv.callgraph,"",@"SHT_CUDA_CALLGRAPH"
	.align	4
	.sectionentsize	8
	.align		4
        /*0000*/ 	.word	0x00000000
	.align		4
        /*0004*/ 	.word	0xffffffff
	.align		4
        /*0008*/ 	.word	0x00000000
	.align		4
        /*000c*/ 	.word	0xfffffffe
	.align		4
        /*0010*/ 	.word	0x00000000
	.align		4
        /*0014*/ 	.word	0xfffffffd
	.align		4
        /*0018*/ 	.word	0x00000000
	.align		4
        /*001c*/ 	.word	0xfffffffc


//--------------------- .nv.constant4             --------------------------
	.section	.nv.constant4,"a",@progbits
	.align	8
	.align		8
.nv.constant4:
        /*0000*/ 	.dword	_$_str


//--------------------- .text.triton_per_fused_convolution_native_layer_norm_relu_3 --------------------------
	.section	.text.triton_per_fused_convolution_native_layer_norm_relu_3,"ax",@progbits
	.align	128
        .global         triton_per_fused_convolution_native_layer_norm_relu_3
        .type           triton_per_fused_convolution_native_layer_norm_relu_3,@function
        .size           triton_per_fused_convolution_native_layer_norm_relu_3,(.L_x_1 - triton_per_fused_convolution_native_layer_norm_relu_3)
        .other          triton_per_fused_convolution_native_layer_norm_relu_3,@"STO_CUDA_ENTRY STV_DEFAULT"
triton_per_fused_convolution_native_layer_norm_relu_3:
.text.triton_per_fused_convolution_native_layer_norm_relu_3:
[----:B------:R-:W0:Y:S01]  /*0000*/  LDC R1, c[0x0][0x28] ;  /* 0x00000a00ff017b82 */ /* 0x000e220000000800 */
[----:B------:R-:W1:Y:S07]  /*0010*/  S2R R15, SR_TID.X ;  /* 0x00000000000f7919 */ /* 0x000e6e0000002100 */
[----:B------:R-:W2:Y:S01]  /*0020*/  LDC.64 R2, c[0x0][0x210] ;  /* 0x00008400ff027b82 */ /* 0x000ea20000000a00 */
[----:B------:R-:W-:Y:S01]  /*0030*/  HFMA2.MMA R7, -RZ, RZ, 0, 0 ;  /* 0x00000000ff077435 */ /* 0x000fe200000001ff */
[----:B------:R-:W-:Y:S01]  /*0040*/  ULDC.64 UR4, c[0x0][0x208] ;  /* 0x0000820000047ab9 */ /* 0x000fe20000000a00 */
[----:B------:R-:W3:Y:S05]  /*0050*/  S2R R4, SR_CTAID.X ;  /* 0x0000000000047919 */ /* 0x000eea0000002500 */
[----:B------:R-:W4:Y:S08]  /*0060*/  LDC.64 R8, c[0x0][0x218] ;  /* 0x00008600ff087b82 */ /* 0x000f300000000a00 */
[----:B------:R-:W5:Y:S08]  /*0070*/  LDC.64 R10, c[0x0][0x220] ;  /* 0x00008800ff0a7b82 */ /* 0x000f700000000a00 */
[----:B------:R-:W5:Y:S01]  /*0080*/  LDC.64 R12, c[0x0][0x228] ;  /* 0x00008a00ff0c7b82 */ /* 0x000f620000000a00 */
[----:B-1----:R-:W-:-:S02]  /*0090*/  LOP3.LUT R5, R15, 0x7, RZ, 0xc0, !PT ;  /* 0x000000070f057812 */ /* 0x002fc400078ec0ff */
[----:B---3--:R-:W-:-:S03]  /*00a0*/  ISETP.GE.AND P0, PT, R4, 0x4, PT ;  /* 0x000000040400780c */ /* 0x008fc60003f06270 */
[----:B----4-:R-:W-:Y:S01]  /*00b0*/  IMAD.WIDE.U32 R8, R5, 0x4, R8 ;  /* 0x0000000405087825 */ /* 0x010fe200078e0008 */
[----:B------:R-:W-:-:S05]  /*00c0*/  LEA R0, R4, R5, 0x3 ;  /* 0x0000000504007211 */ /* 0x000fca00078e18ff */
[----:B--2---:R-:W-:Y:S01]  /*00d0*/  IMAD.WIDE R2, R0, 0x4, R2 ;  /* 0x0000000400027825 */ /* 0x004fe200078e0202 */
[----:B------:R-:W2:Y:S04]  /*00e0*/  LDG.E.EL R8, desc[UR4][R8.64] ;  /* 0x0000000408087981 */ /* 0x000ea8000c2e1900 */
[----:B------:R-:W3:Y:S01]  /*00f0*/  @!P0 LDG.E R7, desc[UR4][R2.64] ;  /* 0x0000000402078981 */ /* 0x000ee2000c1e1900 */
[----:B-----5:R-:W-:-:S04]  /*0100*/  IMAD.WIDE.U32 R10, R5, 0x4, R10 ;  /* 0x00000004050a7825 */ /* 0x020fc800078e000a */
[----:B0-----:R-:W-:Y:S02]  /*0110*/  IMAD.WIDE.U32 R12, R5, 0x4, R12 ;  /* 0x00000004050c7825 */ /* 0x001fe400078e000c */
[----:B------:R0:W4:Y:S04]  /*0120*/  LDG.E.EL R5, desc[UR4][R10.64] ;  /* 0x000000040a057981 */ /* 0x000128000c2e1900 */
[----:B------:R1:W4:Y:S01]  /*0130*/  LDG.E.EL R6, desc[UR4][R12.64] ;  /* 0x000000040c067981 */ /* 0x000322000c2e1900 */
[----:B---3--:R-:W-:-:S05]  /*0140*/  SEL R7, R7, RZ, !P0 ;  /* 0x000000ff07077207 */ /* 0x008fca0004000000 */
[----:B--2---:R-:W-:-:S05]  /*0150*/  FADD R7, R7, R8 ;  /* 0x0000000807077221 */ /* 0x004fca0000000000 */
[----:B------:R-:W-:-:S05]  /*0160*/  FSEL R14, R7, RZ, !P0 ;  /* 0x000000ff070e7208 */ /* 0x000fca0004000000 */
[----:B------:R-:W2:Y:S02]  /*0170*/  SHFL.BFLY PT, R17, R14, 0x4, 0x1f ;  /* 0x0c801f000e117f89 */ /* 0x000ea400000e0000 */
[----:B--2---:R-:W-:-:S05]  /*0180*/  FADD R17, R14, R17 ;  /* 0x000000110e117221 */ /* 0x004fca0000000000 */
[----:B------:R-:W2:Y:S02]  /*0190*/  SHFL.BFLY PT, R8, R17, 0x2, 0x1f ;  /* 0x0c401f0011087f89 */ /* 0x000ea400000e0000 */
[----:B--2---:R-:W-:-:S05]  /*01a0*/  FADD R8, R17, R8 ;  /* 0x0000000811087221 */ /* 0x004fca0000000000 */
[----:B------:R-:W2:Y:S02]  /*01b0*/  SHFL.BFLY PT, R9, R8, 0x1, 0x1f ;  /* 0x0c201f0008097f89 */ /* 0x000ea400000e0000 */
[----:B--2---:R-:W-:-:S04]  /*01c0*/  FADD R16, R8, R9 ;  /* 0x0000000908107221 */ /* 0x004fc80000000000 */
[----:B------:R-:W-:-:S04]  /*01d0*/  FFMA R16, R16, -0.125, R7 ;  /* 0xbe00000010107823 */ /* 0x000fc80000000007 */
[----:B------:R-:W-:-:S05]  /*01e0*/  FMUL R9, R16, R16 ;  /* 0x0000001010097220 */ /* 0x000fca0000400000 */
[----:B0-----:R-:W-:-:S05]  /*01f0*/  FSEL R10, R9, RZ, !P0 ;  /* 0x000000ff090a7208 */ /* 0x001fca0004000000 */
[----:B------:R-:W0:Y:S02]  /*0200*/  SHFL.BFLY PT, R9, R10, 0x4, 0x1f ;  /* 0x0c801f000a097f89 */ /* 0x000e2400000e0000 */
[----:B0-----:R-:W-:-:S05]  /*0210*/  FADD R11, R10, R9 ;  /* 0x000000090a0b7221 */ /* 0x001fca0000000000 */
[----:B-1----:R-:W0:Y:S02]  /*0220*/  SHFL.BFLY PT, R12, R11, 0x2, 0x1f ;  /* 0x0c401f000b0c7f89 */ /* 0x002e2400000e0000 */
[----:B0-----:R-:W-:-:S05]  /*0230*/  FADD R12, R11, R12 ;  /* 0x0000000c0b0c7221 */ /* 0x001fca0000000000 */
[----:B------:R-:W0:Y:S01]  /*0240*/  SHFL.BFLY PT, R9, R12, 0x1, 0x1f ;  /* 0x0c201f000c097f89 */ /* 0x000e2200000e0000 */
[----:B------:R-:W-:Y:S02]  /*0250*/  MOV R14, 0x3e000000 ;  /* 0x3e000000000e7802 */ /* 0x000fe40000000f00 */
[----:B------:R-:W-:Y:S01]  /*0260*/  LOP3.LUT P0, RZ, R15, 0x38, RZ, 0xc0, !PT ;  /* 0x000000380fff7812 */ /* 0x000fe2000780c0ff */
[----:B0-----:R-:W-:-:S04]  /*0270*/  FADD R9, R12, R9 ;  /* 0x000000090c097221 */ /* 0x001fc80000000000 */
[----:B------:R-:W-:Y:S02]  /*0280*/  FFMA R13, R9, R14, 9.9999997473787516356e-06 ;  /* 0x3727c5ac090d7423 */ /* 0x000fe4000000000e */
[----:B------:R-:W0:Y:S04]  /*0290*/  LDC.64 R8, c[0x0][0x230] ;  /* 0x00008c00ff087b82 */ /* 0x000e280000000a00 */
[----:B------:R-:W1:Y:S01]  /*02a0*/  MUFU.RSQ R13, R13 ;  /* 0x0000000d000d7308 */ /* 0x000e620000001400 */
[----:B------:R-:W-:Y:S01]  /*02b0*/  ISETP.LT.AND P0, PT, R4, 0x4, !P0 ;  /* 0x000000040400780c */ /* 0x000fe20004701270 */
[----:B-1----:R-:W-:-:S04]  /*02c0*/  FMUL R16, R16, R13 ;  /* 0x0000000d10107220 */ /* 0x002fc80000400000 */
[----:B----4-:R-:W-:-:S08]  /*02d0*/  FFMA R6, R5, R16, R6 ;  /* 0x0000001005067223 */ /* 0x010fd00000000006 */
[----:B------:R1:W-:Y:S01]  /*02e0*/  @P0 STG.E desc[UR4][R2.64], R7 ;  /* 0x0000000702000986 */ /* 0x0003e2000c101904 */
[----:B0-----:R-:W-:Y:S01]  /*02f0*/  IMAD.WIDE R4, R0, 0x4, R8 ;  /* 0x0000000400047825 */ /* 0x001fe200078e0208 */
[----:B------:R-:W-:-:S04]  /*0300*/  FSETP.GEU.AND P1, PT, R6, RZ, PT ;  /* 0x000000ff0600720b */ /* 0x000fc80003f2e000 */
[----:B------:R-:W-:Y:S01]  /*0310*/  FSEL R9, R6, RZ, P1 ;  /* 0x000000ff06097208 */ /* 0x000fe20000800000 */
[----:B------:R-:W-:Y:S08]  /*0320*/  @!P0 EXIT ;  /* 0x000000000000894d */ /* 0x000ff00003800000 */
[----:B------:R-:W-:Y:S01]  /*0330*/  STG.E desc[UR4][R4.64], R9 ;  /* 0x0000000904007986 */ /* 0x000fe2000c101904 */
[----:B------:R-:W-:Y:S05]  /*0340*/  EXIT ;  /* 0x000000000000794d */ /* 0x000fea0003800000 */
.L_x_0:
[----:B------:R-:W-:-:S00]  /*0350*/  BRA `(.L_x_0) ;  /* 0xfffffffc00fc7947 */ /* 0x000fc0000383ffff */
[----:B------:R-:W-:-:S00]  /*0360*/  NOP ;  /* 0x0000000000007918 */ /* 0x000fc00000000000 */
        /* <DEDUP_REMOVED lines=9> */
.L_x_1:


//--------------------- .nv.global.init           --------------------------
	.section	.nv.global.init,"aw",@progbits
.nv.global.init:
	.type		_$_str,@object
	.size		_$_str,(.L_0 - _$_str)
_$_str:
        /*0000*/ 	.byte	0x5f, 0x5f, 0x43, 0x55, 0x44, 0x41, 0x5f, 0x46, 0x54, 0x5a, 0x00
.L_0:


//--------------------- .nv.constant0.triton_per_fused_convolution_native_layer_norm_relu_3 --------------------------
	.section	.nv.constant0.triton_per_fused_convolution_native_layer_norm_relu_3,"a",@progbits
	.sectionflags	@""
	.align	4
.nv.constant0.triton_per_fused_convolution_native_layer_norm_relu_3:
	.zero		576
